//
// Generated by NVIDIA NVVM Compiler
//
// Compiler Build ID: CL-36424714
// Cuda compilation tools, release 13.0, V13.0.88
// Based on NVVM 20.0.0
//

.version 9.0
.target sm_100
.address_size 64

	// .globl	_Z13matMul_kernelPfS_S_

.visible .entry _Z13matMul_kernelPfS_S_(
	.param .u64 .ptr .align 1 _Z13matMul_kernelPfS_S__param_0,
	.param .u64 .ptr .align 1 _Z13matMul_kernelPfS_S__param_1,
	.param .u64 .ptr .align 1 _Z13matMul_kernelPfS_S__param_2
)
{
	.reg .pred 	%p<3>;
	.reg .b32 	%r<17>;
	.reg .b32 	%f<102>;
	.reg .b64 	%rd<13>;

	ld.param.u64 	%rd6, [_Z13matMul_kernelPfS_S__param_0];
	ld.param.u64 	%rd7, [_Z13matMul_kernelPfS_S__param_1];
	ld.param.u64 	%rd8, [_Z13matMul_kernelPfS_S__param_2];
	cvta.to.global.u64 	%rd1, %rd7;
	cvta.to.global.u64 	%rd2, %rd6;
	cvta.to.global.u64 	%rd9, %rd8;
	mov.u32 	%r8, %tid.y;
	mov.u32 	%r1, %tid.x;
	mov.u32 	%r9, %ntid.x;
	mad.lo.s32 	%r10, %r8, %r9, %r1;
	mul.wide.u32 	%rd10, %r10, 4;
	add.s64 	%rd3, %rd9, %rd10;
	mov.b32 	%r15, 0;
	st.global.u32 	[%rd3], %r15;
	shl.b32 	%r2, %r8, 9;
	mov.f32 	%f101, 0f00000000;
$L__BB0_1:
	add.s32 	%r12, %r2, %r15;
	mul.wide.u32 	%rd11, %r12, 4;
	add.s64 	%rd4, %rd2, %rd11;
	shl.b32 	%r13, %r15, 5;
	add.s32 	%r14, %r13, %r1;
	mul.wide.u32 	%rd12, %r14, 4;
	add.s64 	%rd5, %rd1, %rd12;
	mov.b32 	%r16, 0;
$L__BB0_2:
	ld.global.f32 	%f5, [%rd4];
	ld.global.f32 	%f6, [%rd5];
	fma.rn.f32 	%f7, %f5, %f6, %f101;
	st.global.f32 	[%rd3], %f7;
	ld.global.f32 	%f8, [%rd4];
	ld.global.f32 	%f9, [%rd5];
	fma.rn.f32 	%f10, %f8, %f9, %f7;
	st.global.f32 	[%rd3], %f10;
	ld.global.f32 	%f11, [%rd4];
	ld.global.f32 	%f12, [%rd5];
	fma.rn.f32 	%f13, %f11, %f12, %f10;
	st.global.f32 	[%rd3], %f13;
	ld.global.f32 	%f14, [%rd4];
	ld.global.f32 	%f15, [%rd5];
	fma.rn.f32 	%f16, %f14, %f15, %f13;
	st.global.f32 	[%rd3], %f16;
	ld.global.f32 	%f17, [%rd4];
	ld.global.f32 	%f18, [%rd5];
	fma.rn.f32 	%f19, %f17, %f18, %f16;
	st.global.f32 	[%rd3], %f19;
	ld.global.f32 	%f20, [%rd4];
	ld.global.f32 	%f21, [%rd5];
	fma.rn.f32 	%f22, %f20, %f21, %f19;
	st.global.f32 	[%rd3], %f22;
	ld.global.f32 	%f23, [%rd4];
	ld.global.f32 	%f24, [%rd5];
	fma.rn.f32 	%f25, %f23, %f24, %f22;
	st.global.f32 	[%rd3], %f25;
	ld.global.f32 	%f26, [%rd4];
	ld.global.f32 	%f27, [%rd5];
	fma.rn.f32 	%f28, %f26, %f27, %f25;
	st.global.f32 	[%rd3], %f28;
	ld.global.f32 	%f29, [%rd4];
	ld.global.f32 	%f30, [%rd5];
	fma.rn.f32 	%f31, %f29, %f30, %f28;
	st.global.f32 	[%rd3], %f31;
	ld.global.f32 	%f32, [%rd4];
	ld.global.f32 	%f33, [%rd5];
	fma.rn.f32 	%f34, %f32, %f33, %f31;
	st.global.f32 	[%rd3], %f34;
	ld.global.f32 	%f35, [%rd4];
	ld.global.f32 	%f36, [%rd5];
	fma.rn.f32 	%f37, %f35, %f36, %f34;
	st.global.f32 	[%rd3], %f37;
	ld.global.f32 	%f38, [%rd4];
	ld.global.f32 	%f39, [%rd5];
	fma.rn.f32 	%f40, %f38, %f39, %f37;
	st.global.f32 	[%rd3], %f40;
	ld.global.f32 	%f41, [%rd4];
	ld.global.f32 	%f42, [%rd5];
	fma.rn.f32 	%f43, %f41, %f42, %f40;
	st.global.f32 	[%rd3], %f43;
	ld.global.f32 	%f44, [%rd4];
	ld.global.f32 	%f45, [%rd5];
	fma.rn.f32 	%f46, %f44, %f45, %f43;
	st.global.f32 	[%rd3], %f46;
	ld.global.f32 	%f47, [%rd4];
	ld.global.f32 	%f48, [%rd5];
	fma.rn.f32 	%f49, %f47, %f48, %f46;
	st.global.f32 	[%rd3], %f49;
	ld.global.f32 	%f50, [%rd4];
	ld.global.f32 	%f51, [%rd5];
	fma.rn.f32 	%f52, %f50, %f51, %f49;
	st.global.f32 	[%rd3], %f52;
	ld.global.f32 	%f53, [%rd4];
	ld.global.f32 	%f54, [%rd5];
	fma.rn.f32 	%f55, %f53, %f54, %f52;
	st.global.f32 	[%rd3], %f55;
	ld.global.f32 	%f56, [%rd4];
	ld.global.f32 	%f57, [%rd5];
	fma.rn.f32 	%f58, %f56, %f57, %f55;
	st.global.f32 	[%rd3], %f58;
	ld.global.f32 	%f59, [%rd4];
	ld.global.f32 	%f60, [%rd5];
	fma.rn.f32 	%f61, %f59, %f60, %f58;
	st.global.f32 	[%rd3], %f61;
	ld.global.f32 	%f62, [%rd4];
	ld.global.f32 	%f63, [%rd5];
	fma.rn.f32 	%f64, %f62, %f63, %f61;
	st.global.f32 	[%rd3], %f64;
	ld.global.f32 	%f65, [%rd4];
	ld.global.f32 	%f66, [%rd5];
	fma.rn.f32 	%f67, %f65, %f66, %f64;
	st.global.f32 	[%rd3], %f67;
	ld.global.f32 	%f68, [%rd4];
	ld.global.f32 	%f69, [%rd5];
	fma.rn.f32 	%f70, %f68, %f69, %f67;
	st.global.f32 	[%rd3], %f70;
	ld.global.f32 	%f71, [%rd4];
	ld.global.f32 	%f72, [%rd5];
	fma.rn.f32 	%f73, %f71, %f72, %f70;
	st.global.f32 	[%rd3], %f73;
	ld.global.f32 	%f74, [%rd4];
	ld.global.f32 	%f75, [%rd5];
	fma.rn.f32 	%f76, %f74, %f75, %f73;
	st.global.f32 	[%rd3], %f76;
	ld.global.f32 	%f77, [%rd4];
	ld.global.f32 	%f78, [%rd5];
	fma.rn.f32 	%f79, %f77, %f78, %f76;
	st.global.f32 	[%rd3], %f79;
	ld.global.f32 	%f80, [%rd4];
	ld.global.f32 	%f81, [%rd5];
	fma.rn.f32 	%f82, %f80, %f81, %f79;
	st.global.f32 	[%rd3], %f82;
	ld.global.f32 	%f83, [%rd4];
	ld.global.f32 	%f84, [%rd5];
	fma.rn.f32 	%f85, %f83, %f84, %f82;
	st.global.f32 	[%rd3], %f85;
	ld.global.f32 	%f86, [%rd4];
	ld.global.f32 	%f87, [%rd5];
	fma.rn.f32 	%f88, %f86, %f87, %f85;
	st.global.f32 	[%rd3], %f88;
	ld.global.f32 	%f89, [%rd4];
	ld.global.f32 	%f90, [%rd5];
	fma.rn.f32 	%f91, %f89, %f90, %f88;
	st.global.f32 	[%rd3], %f91;
	ld.global.f32 	%f92, [%rd4];
	ld.global.f32 	%f93, [%rd5];
	fma.rn.f32 	%f94, %f92, %f93, %f91;
	st.global.f32 	[%rd3], %f94;
	ld.global.f32 	%f95, [%rd4];
	ld.global.f32 	%f96, [%rd5];
	fma.rn.f32 	%f97, %f95, %f96, %f94;
	st.global.f32 	[%rd3], %f97;
	ld.global.f32 	%f98, [%rd4];
	ld.global.f32 	%f99, [%rd5];
	fma.rn.f32 	%f101, %f98, %f99, %f97;
	st.global.f32 	[%rd3], %f101;
	add.s32 	%r16, %r16, 32;
	setp.ne.s32 	%p1, %r16, 1024;
	@%p1 bra 	$L__BB0_2;
	add.s32 	%r15, %r15, 1;
	setp.ne.s32 	%p2, %r15, 512;
	@%p2 bra 	$L__BB0_1;
	ret;

}
	// .globl	_Z22matMul_kernel_shared_CPfS_S_
.visible .entry _Z22matMul_kernel_shared_CPfS_S_(
	.param .u64 .ptr .align 1 _Z22matMul_kernel_shared_CPfS_S__param_0,
	.param .u64 .ptr .align 1 _Z22matMul_kernel_shared_CPfS_S__param_1,
	.param .u64 .ptr .align 1 _Z22matMul_kernel_shared_CPfS_S__param_2
)
{
	.reg .pred 	%p<3>;
	.reg .b32 	%r<18>;
	.reg .b32 	%f<73>;
	.reg .b64 	%rd<13>;

	ld.param.u64 	%rd4, [_Z22matMul_kernel_shared_CPfS_S__param_0];
	ld.param.u64 	%rd5, [_Z22matMul_kernel_shared_CPfS_S__param_1];
	ld.param.u64 	%rd3, [_Z22matMul_kernel_shared_CPfS_S__param_2];
	cvta.to.global.u64 	%rd1, %rd5;
	cvta.to.global.u64 	%rd2, %rd4;
	mov.u32 	%r9, %tid.y;
	mov.u32 	%r1, %tid.x;
	mov.u32 	%r10, %ntid.x;
	mul.lo.s32 	%r2, %r9, %r10;
	shl.b32 	%r3, %r9, 9;
	mov.f32 	%f72, 0f00000000;
	mov.b32 	%r16, 0;
$L__BB1_1:
	add.s32 	%r12, %r3, %r16;
	mul.wide.u32 	%rd6, %r12, 4;
	add.s64 	%rd7, %rd2, %rd6;
	ld.global.f32 	%f6, [%rd7];
	shl.b32 	%r13, %r16, 5;
	add.s32 	%r14, %r13, %r1;
	mul.wide.u32 	%rd8, %r14, 4;
	add.s64 	%rd9, %rd1, %rd8;
	ld.global.f32 	%f7, [%rd9];
	mul.f32 	%f2, %f6, %f7;
	mov.b32 	%r17, 0;
$L__BB1_2:
	add.f32 	%f8, %f72, %f2;
	add.f32 	%f9, %f8, %f2;
	add.f32 	%f10, %f9, %f2;
	add.f32 	%f11, %f10, %f2;
	add.f32 	%f12, %f11, %f2;
	add.f32 	%f13, %f12, %f2;
	add.f32 	%f14, %f13, %f2;
	add.f32 	%f15, %f14, %f2;
	add.f32 	%f16, %f15, %f2;
	add.f32 	%f17, %f16, %f2;
	add.f32 	%f18, %f17, %f2;
	add.f32 	%f19, %f18, %f2;
	add.f32 	%f20, %f19, %f2;
	add.f32 	%f21, %f20, %f2;
	add.f32 	%f22, %f21, %f2;
	add.f32 	%f23, %f22, %f2;
	add.f32 	%f24, %f23, %f2;
	add.f32 	%f25, %f24, %f2;
	add.f32 	%f26, %f25, %f2;
	add.f32 	%f27, %f26, %f2;
	add.f32 	%f28, %f27, %f2;
	add.f32 	%f29, %f28, %f2;
	add.f32 	%f30, %f29, %f2;
	add.f32 	%f31, %f30, %f2;
	add.f32 	%f32, %f31, %f2;
	add.f32 	%f33, %f32, %f2;
	add.f32 	%f34, %f33, %f2;
	add.f32 	%f35, %f34, %f2;
	add.f32 	%f36, %f35, %f2;
	add.f32 	%f37, %f36, %f2;
	add.f32 	%f38, %f37, %f2;
	add.f32 	%f39, %f38, %f2;
	add.f32 	%f40, %f39, %f2;
	add.f32 	%f41, %f40, %f2;
	add.f32 	%f42, %f41, %f2;
	add.f32 	%f43, %f42, %f2;
	add.f32 	%f44, %f43, %f2;
	add.f32 	%f45, %f44, %f2;
	add.f32 	%f46, %f45, %f2;
	add.f32 	%f47, %f46, %f2;
	add.f32 	%f48, %f47, %f2;
	add.f32 	%f49, %f48, %f2;
	add.f32 	%f50, %f49, %f2;
	add.f32 	%f51, %f50, %f2;
	add.f32 	%f52, %f51, %f2;
	add.f32 	%f53, %f52, %f2;
	add.f32 	%f54, %f53, %f2;
	add.f32 	%f55, %f54, %f2;
	add.f32 	%f56, %f55, %f2;
	add.f32 	%f57, %f56, %f2;
	add.f32 	%f58, %f57, %f2;
	add.f32 	%f59, %f58, %f2;
	add.f32 	%f60, %f59, %f2;
	add.f32 	%f61, %f60, %f2;
	add.f32 	%f62, %f61, %f2;
	add.f32 	%f63, %f62, %f2;
	add.f32 	%f64, %f63, %f2;
	add.f32 	%f65, %f64, %f2;
	add.f32 	%f66, %f65, %f2;
	add.f32 	%f67, %f66, %f2;
	add.f32 	%f68, %f67, %f2;
	add.f32 	%f69, %f68, %f2;
	add.f32 	%f70, %f69, %f2;
	add.f32 	%f72, %f70, %f2;
	add.s32 	%r17, %r17, 64;
	setp.ne.s32 	%p1, %r17, 1024;
	@%p1 bra 	$L__BB1_2;
	add.s32 	%r16, %r16, 1;
	setp.ne.s32 	%p2, %r16, 512;
	@%p2 bra 	$L__BB1_1;
	cvta.to.global.u64 	%rd10, %rd3;
	add.s32 	%r15, %r2, %r1;
	mul.wide.u32 	%rd11, %r15, 4;
	add.s64 	%rd12, %rd10, %rd11;
	st.global.f32 	[%rd12], %f72;
	ret;

}


// ===== COMPILED SASS (sm_100) =====

	.target	sm_100

	.elftype	@"ET_EXEC"


//--------------------- .note.nv.tkinfo           --------------------------
	.section	.note.nv.tkinfo,"",@"SHT_NOTE"
	.sectionflags	@"SHF_NOTE_NV_TKINFO"
	.tkinfo
        /*0018*/ 	.word	0x00000002
        /*0030*/ 	.string	""
        /*0030*/ 	.string	"ptxas"
        /*0030*/ 	.string	"Cuda compilation tools, release 13.0, V13.0.88"
        /*0030*/ 	.string	"Build cuda_13.0.r13.0/compiler.36424714_0"
        /*0030*/ 	.string	"-arch sm_100 -m 64 "



//--------------------- .note.nv.cuinfo           --------------------------
	.section	.note.nv.cuinfo,"",@"SHT_NOTE"
	.sectionflags	@"SHF_NOTE_NV_CUINFO"
        /*0018*/ 	.short	0x0002
        /*001a*/ 	.short	0x0064
        /*001c*/ 	.short	0x0082
	.zero		2


//--------------------- .nv.info                  --------------------------
	.section	.nv.info,"",@"SHT_CUDA_INFO"
	.align	4


	//----- nvinfo : EIATTR_REGCOUNT
	.align		4
        /*0000*/ 	.byte	0x04, 0x2f
        /*0002*/ 	.short	(.L_1 - .L_0)
	.align		4
.L_0:
        /*0004*/ 	.word	index@(_Z13matMul_kernelPfS_S_)
        /*0008*/ 	.word	0x00000014


	//----- nvinfo : EIATTR_FRAME_SIZE
	.align		4
.L_1:
        /*000c*/ 	.byte	0x04, 0x11
        /*000e*/ 	.short	(.L_3 - .L_2)
	.align		4
.L_2:
        /*0010*/ 	.word	index@(_Z13matMul_kernelPfS_S_)
        /*0014*/ 	.word	0x00000000


	//----- nvinfo : EIATTR_REGCOUNT
	.align		4
.L_3:
        /*0018*/ 	.byte	0x04, 0x2f
        /*001a*/ 	.short	(.L_5 - .L_4)
	.align		4
.L_4:
        /*001c*/ 	.word	index@(_Z22matMul_kernel_shared_CPfS_S_)
        /*0020*/ 	.word	0x00000012


	//----- nvinfo : EIATTR_FRAME_SIZE
	.align		4
.L_5:
        /*0024*/ 	.byte	0x04, 0x11
        /*0026*/ 	.short	(.L_7 - .L_6)
	.align		4
.L_6:
        /*0028*/ 	.word	index@(_Z22matMul_kernel_shared_CPfS_S_)
        /*002c*/ 	.word	0x00000000


	//----- nvinfo : EIATTR_MIN_STACK_SIZE
	.align		4
.L_7:
        /*0030*/ 	.byte	0x04, 0x12
        /*0032*/ 	.short	(.L_9 - .L_8)
	.align		4
.L_8:
        /*0034*/ 	.word	index@(_Z22matMul_kernel_shared_CPfS_S_)
        /*0038*/ 	.word	0x00000000


	//----- nvinfo : EIATTR_MIN_STACK_SIZE
	.align		4
.L_9:
        /*003c*/ 	.byte	0x04, 0x12
        /*003e*/ 	.short	(.L_11 - .L_10)
	.align		4
.L_10:
        /*0040*/ 	.word	index@(_Z13matMul_kernelPfS_S_)
        /*0044*/ 	.word	0x00000000
.L_11:


//--------------------- .nv.compat                --------------------------
	.section	.nv.compat,"",@"SHT_CUDA_COMPAT_INFO"
	.align	4
        /*0000*/ 	.byte	0x02, 0x09, 0x00, 0x00, 0x02, 0x02, 0x01, 0x00, 0x02, 0x05, 0x05, 0x00, 0x03, 0x07, 0x01, 0x01
        /*0010*/ 	.byte	0x02, 0x03, 0x00, 0x00, 0x02, 0x06, 0x01, 0x00, 0x04, 0x0b, 0x08, 0x00, 0x09, 0x00, 0x00, 0x00
        /*0020*/ 	.byte	0x00, 0x00, 0x00, 0x00


//--------------------- .nv.info._Z22matMul_kernel_shared_CPfS_S_ --------------------------
	.section	.nv.info._Z22matMul_kernel_shared_CPfS_S_,"",@"SHT_CUDA_INFO"
	.sectionflags	@""
	.align	4


	//----- nvinfo : EIATTR_CUDA_API_VERSION
	.align		4
        /*0000*/ 	.byte	0x04, 0x37
        /*0002*/ 	.short	(.L_13 - .L_12)
.L_12:
        /*0004*/ 	.word	0x00000082


	//----- nvinfo : EIATTR_KPARAM_INFO
	.align		4
.L_13:
        /*0008*/ 	.byte	0x04, 0x17
        /*000a*/ 	.short	(.L_15 - .L_14)
.L_14:
        /*000c*/ 	.word	0x00000000
        /*0010*/ 	.short	0x0002
        /*0012*/ 	.short	0x0010
        /*0014*/ 	.byte	0x00, 0xf5, 0x21, 0x00


	//----- nvinfo : EIATTR_KPARAM_INFO
	.align		4
.L_15:
        /*0018*/ 	.byte	0x04, 0x17
        /*001a*/ 	.short	(.L_17 - .L_16)
.L_16:
        /*001c*/ 	.word	0x00000000
        /*0020*/ 	.short	0x0001
        /*0022*/ 	.short	0x0008
        /*0024*/ 	.byte	0x00, 0xf5, 0x21, 0x00


	//----- nvinfo : EIATTR_KPARAM_INFO
	.align		4
.L_17:
        /*0028*/ 	.byte	0x04, 0x17
        /*002a*/ 	.short	(.L_19 - .L_18)
.L_18:
        /*002c*/ 	.word	0x00000000
        /*0030*/ 	.short	0x0000
        /*0032*/ 	.short	0x0000
        /*0034*/ 	.byte	0x00, 0xf5, 0x21, 0x00


	//----- nvinfo : EIATTR_SPARSE_MMA_MASK
	.align		4
.L_19:
        /*0038*/ 	.byte	0x03, 0x50
        /*003a*/ 	.short	0x0000


	//----- nvinfo : EIATTR_MAXREG_COUNT
	.align		4
        /*003c*/ 	.byte	0x03, 0x1b
        /*003e*/ 	.short	0x00ff


	//----- nvinfo : EIATTR_MERCURY_ISA_VERSION
	.align		4
        /*0040*/ 	.byte	0x03, 0x5f
        /*0042*/ 	.short	0x0101


	//----- nvinfo : EIATTR_VRC_CTA_INIT_COUNT
	.align		4
        /*0044*/ 	.byte	0x02, 0x4a
	.zero		1
	.zero		1


	//----- nvinfo : EIATTR_EXIT_INSTR_OFFSETS
	.align		4
        /*0048*/ 	.byte	0x04, 0x1c
        /*004a*/ 	.short	(.L_21 - .L_20)


	//   ....[0]....
.L_20:
        /*004c*/ 	.word	0x000011c0


	//----- nvinfo : EIATTR_CBANK_PARAM_SIZE
	.align		4
.L_21:
        /*0050*/ 	.byte	0x03, 0x19
        /*0052*/ 	.short	0x0018


	//----- nvinfo : EIATTR_PARAM_CBANK
	.align		4
        /*0054*/ 	.byte	0x04, 0x0a
        /*0056*/ 	.short	(.L_23 - .L_22)
	.align		4
.L_22:
        /*0058*/ 	.word	index@(.nv.constant0._Z22matMul_kernel_shared_CPfS_S_)
        /*005c*/ 	.short	0x0380
        /*005e*/ 	.short	0x0018


	//----- nvinfo : EIATTR_SW_WAR
	.align		4
.L_23:
        /*0060*/ 	.byte	0x04, 0x36
        /*0062*/ 	.short	(.L_25 - .L_24)
.L_24:
        /*0064*/ 	.word	0x00000008
.L_25:


//--------------------- .nv.info._Z13matMul_kernelPfS_S_ --------------------------
	.section	.nv.info._Z13matMul_kernelPfS_S_,"",@"SHT_CUDA_INFO"
	.sectionflags	@""
	.align	4


	//----- nvinfo : EIATTR_CUDA_API_VERSION
	.align		4
        /*0000*/ 	.byte	0x04, 0x37
        /*0002*/ 	.short	(.L_27 - .L_26)
.L_26:
        /*0004*/ 	.word	0x00000082


	//----- nvinfo : EIATTR_KPARAM_INFO
	.align		4
.L_27:
        /*0008*/ 	.byte	0x04, 0x17
        /*000a*/ 	.short	(.L_29 - .L_28)
.L_28:
        /*000c*/ 	.word	0x00000000
        /*0010*/ 	.short	0x0002
        /*0012*/ 	.short	0x0010
        /*0014*/ 	.byte	0x00, 0xf5, 0x21, 0x00


	//----- nvinfo : EIATTR_KPARAM_INFO
	.align		4
.L_29:
        /*0018*/ 	.byte	0x04, 0x17
        /*001a*/ 	.short	(.L_31 - .L_30)
.L_30:
        /*001c*/ 	.word	0x00000000
        /*0020*/ 	.short	0x0001
        /*0022*/ 	.short	0x0008
        /*0024*/ 	.byte	0x00, 0xf5, 0x21, 0x00


	//----- nvinfo : EIATTR_KPARAM_INFO
	.align		4
.L_31:
        /*0028*/ 	.byte	0x04, 0x17
        /*002a*/ 	.short	(.L_33 - .L_32)
.L_32:
        /*002c*/ 	.word	0x00000000
        /*0030*/ 	.short	0x0000
        /*0032*/ 	.short	0x0000
        /*0034*/ 	.byte	0x00, 0xf5, 0x21, 0x00


	//----- nvinfo : EIATTR_SPARSE_MMA_MASK
	.align		4
.L_33:
        /*0038*/ 	.byte	0x03, 0x50
        /*003a*/ 	.short	0x0000


	//----- nvinfo : EIATTR_MAXREG_COUNT
	.align		4
        /*003c*/ 	.byte	0x03, 0x1b
        /*003e*/ 	.short	0x00ff


	//----- nvinfo : EIATTR_MERCURY_ISA_VERSION
	.align		4
        /*0040*/ 	.byte	0x03, 0x5f
        /*0042*/ 	.short	0x0101


	//----- nvinfo : EIATTR_VRC_CTA_INIT_COUNT
	.align		4
        /*0044*/ 	.byte	0x02, 0x4a
	.zero		1
	.zero		1


	//----- nvinfo : EIATTR_EXIT_INSTR_OFFSETS
	.align		4
        /*0048*/ 	.byte	0x04, 0x1c
        /*004a*/ 	.short	(.L_35 - .L_34)


	//   ....[0]....
.L_34:
        /*004c*/ 	.word	0x00000980


	//----- nvinfo : EIATTR_CBANK_PARAM_SIZE
	.align		4
.L_35:
        /*0050*/ 	.byte	0x03, 0x19
        /*0052*/ 	.short	0x0018


	//----- nvinfo : EIATTR_PARAM_CBANK
	.align		4
        /*0054*/ 	.byte	0x04, 0x0a
        /*0056*/ 	.short	(.L_37 - .L_36)
	.align		4
.L_36:
        /*0058*/ 	.word	index@(.nv.constant0._Z13matMul_kernelPfS_S_)
        /*005c*/ 	.short	0x0380
        /*005e*/ 	.short	0x0018


	//----- nvinfo : EIATTR_SW_WAR
	.align		4
.L_37:
        /*0060*/ 	.byte	0x04, 0x36
        /*0062*/ 	.short	(.L_39 - .L_38)
.L_38:
        /*0064*/ 	.word	0x00000008
.L_39:


//--------------------- .nv.callgraph             --------------------------
	.section	.nv.callgraph,"",@"SHT_CUDA_CALLGRAPH"
	.align	4
	.sectionentsize	8
	.align		4
        /*0000*/ 	.word	0x00000000
	.align		4
        /*0004*/ 	.word	0xffffffff
	.align		4
        /*0008*/ 	.word	0x00000000
	.align		4
        /*000c*/ 	.word	0xfffffffe
	.align		4
        /*0010*/ 	.word	0x00000000
	.align		4
        /*0014*/ 	.word	0xfffffffd
	.align		4
        /*0018*/ 	.word	0x00000000
	.align		4
        /*001c*/ 	.word	0xfffffffc


//--------------------- .text._Z22matMul_kernel_shared_CPfS_S_ --------------------------
	.section	.text._Z22matMul_kernel_shared_CPfS_S_,"ax",@progbits
	.align	128
        .global         _Z22matMul_kernel_shared_CPfS_S_
        .type           _Z22matMul_kernel_shared_CPfS_S_,@function
        .size           _Z22matMul_kernel_shared_CPfS_S_,(.L_x_6 - _Z22matMul_kernel_shared_CPfS_S_)
        .other          _Z22matMul_kernel_shared_CPfS_S_,@"STO_CUDA_ENTRY STV_DEFAULT"
_Z22matMul_kernel_shared_CPfS_S_:
.text._Z22matMul_kernel_shared_CPfS_S_:
[----:B------:R-:W-:Y:S01]  /*0000*/  LDC R1, c[0x0][0x37c] ;  /* 0x0000df00ff017b82 */ /* 0x000fe20000000800 */
[----:B------:R-:W0:Y:S01]  /*0010*/  S2R R2, SR_TID.Y ;  /* 0x0000000000027919 */ /* 0x000e220000002200 */
[----:B------:R-:W0:Y:S01]  /*0020*/  LDCU UR4, c[0x0][0x360] ;  /* 0x00006c00ff0477ac */ /* 0x000e220008000800 */
[----:B------:R-:W-:Y:S01]  /*0030*/  HFMA2 R11, -RZ, RZ, 0, 0 ;  /* 0x00000000ff0b7431 */ /* 0x000fe200000001ff */
[----:B------:R-:W-:Y:S01]  /*0040*/  MOV R5, RZ ;  /* 0x000000ff00057202 */ /* 0x000fe20000000f00 */
[----:B------:R-:W1:Y:S01]  /*0050*/  S2R R0, SR_TID.X ;  /* 0x0000000000007919 */ /* 0x000e620000002100 */
[----:B------:R-:W2:Y:S02]  /*0060*/  LDCU.64 UR6, c[0x0][0x358] ;  /* 0x00006b00ff0677ac */ /* 0x000ea40008000a00 */
[----:B0-2---:R-:W-:-:S07]  /*0070*/  IMAD R3, R2, UR4, RZ ;  /* 0x0000000402037c24 */ /* 0x005fce000f8e02ff */
.L_x_1:
[----:B------:R-:W0:Y:S01]  /*0080*/  LDC.64 R8, c[0x0][0x388] ;  /* 0x0000e200ff087b82 */ /* 0x000e220000000a00 */
[----:B-1----:R-:W-:Y:S02]  /*0090*/  LEA R15, R5, R0, 0x5 ;  /* 0x00000000050f7211 */ /* 0x002fe400078e28ff */
[----:B------:R-:W-:-:S05]  /*00a0*/  LEA R13, R2, R5, 0x9 ;  /* 0x00000005020d7211 */ /* 0x000fca00078e48ff */
[----:B------:R-:W1:Y:S01]  /*00b0*/  LDC.64 R6, c[0x0][0x380] ;  /* 0x0000e000ff067b82 */ /* 0x000e620000000a00 */
[----:B0-----:R-:W-:-:S06]  /*00c0*/  IMAD.WIDE.U32 R8, R15, 0x4, R8 ;  /* 0x000000040f087825 */ /* 0x001fcc00078e0008 */
[----:B------:R-:W2:Y:S01]  /*00d0*/  LDG.E R9, desc[UR6][R8.64] ;  /* 0x0000000608097981 */ /* 0x000ea2000c1e1900 */
[----:B-1----:R-:W-:-:S05]  /*00e0*/  IMAD.WIDE.U32 R6, R13, 0x4, R6 ;  /* 0x000000040d067825 */ /* 0x002fca00078e0006 */
[----:B------:R-:W2:Y:S01]  /*00f0*/  LDG.E R4, desc[UR6][R6.64] ;  /* 0x0000000606047981 */ /* 0x000ea2000c1e1900 */
[----:B------:R-:W-:Y:S01]  /*0100*/  IADD3 R5, PT, PT, R5, 0x1, RZ ;  /* 0x0000000105057810 */ /* 0x000fe20007ffe0ff */
[----:B------:R-:W-:-:S03]  /*0110*/  UMOV UR4, URZ ;  /* 0x000000ff00047c82 */ /* 0x000fc60008000000 */
[----:B------:R-:W-:Y:S01]  /*0120*/  ISETP.NE.AND P0, PT, R5, 0x200, PT ;  /* 0x000002000500780c */ /* 0x000fe20003f05270 */
[----:B--2---:R-:W-:-:S12]  /*0130*/  FMUL R4, R4, R9 ;  /* 0x0000000904047220 */ /* 0x004fd80000400000 */
.L_x_0:
[----:B------:R-:W-:Y:S01]  /*0140*/  FADD R11, R4, R11 ;  /* 0x0000000b040b7221 */ /* 0x000fe20000000000 */
[----:B------:R-:W-:-:S03]  /*0150*/  UIADD3 UR4, UPT, UPT, UR4, 0x100, URZ ;  /* 0x0000010004047890 */ /* 0x000fc6000fffe0ff */
[----:B------:R-:W-:Y:S01]  /*0160*/  FADD R11, R4, R11 ;  /* 0x0000000b040b7221 */ /* 0x000fe20000000000 */
[----:B------:R-:W-:-:S03]  /*0170*/  UISETP.NE.AND UP0, UPT, UR4, 0x400, UPT ;  /* 0x000004000400788c */ /* 0x000fc6000bf05270 */
[----:B------:R-:W-:-:S04]  /*0180*/  FADD R11, R4, R11 ;  /* 0x0000000b040b7221 */ /* 0x000fc80000000000 */
        /* <DEDUP_REMOVED lines=252> */
[----:B------:R-:W-:Y:S01]  /*1150*/  FADD R11, R4, R7 ;  /* 0x00000007040b7221 */ /* 0x000fe20000000000 */
[----:B------:R-:W-:Y:S06]  /*1160*/  BRA.U UP0, `(.L_x_0) ;  /* 0xffffffed00f47547 */ /* 0x000fec000b83ffff */
[----:B------:R-:W-:Y:S05]  /*1170*/  @P0 BRA `(.L_x_1) ;  /* 0xffffffec00c00947 */ /* 0x000fea000383ffff */
[----:B------:R-:W0:Y:S01]  /*1180*/  LDC.64 R4, c[0x0][0x390] ;  /* 0x0000e400ff047b82 */ /* 0x000e220000000a00 */
[----:B------:R-:W-:-:S05]  /*1190*/  IADD3 R3, PT, PT, R3, R0, RZ ;  /* 0x0000000003037210 */ /* 0x000fca0007ffe0ff */
[----:B0-----:R-:W-:-:S05]  /*11a0*/  IMAD.WIDE.U32 R2, R3, 0x4, R4 ;  /* 0x0000000403027825 */ /* 0x001fca00078e0004 */
[----:B------:R-:W-:Y:S01]  /*11b0*/  STG.E desc[UR6][R2.64], R11 ;  /* 0x0000000b02007986 */ /* 0x000fe2000c101906 */
[----:B------:R-:W-:Y:S05]  /*11c0*/  EXIT ;  /* 0x000000000000794d */ /* 0x000fea0003800000 */
.L_x_2:
[----:B------:R-:W-:-:S00]  /*11d0*/  BRA `(.L_x_2) ;  /* 0xfffffffc00fc7947 */ /* 0x000fc0000383ffff */
[----:B------:R-:W-:-:S00]  /*11e0*/  NOP ;  /* 0x0000000000007918 */ /* 0x000fc00000000000 */
        /* <DEDUP_REMOVED lines=9> */
.L_x_6:


//--------------------- .text._Z13matMul_kernelPfS_S_ --------------------------
	.section	.text._Z13matMul_kernelPfS_S_,"ax",@progbits
	.align	128
        .global         _Z13matMul_kernelPfS_S_
        .type           _Z13matMul_kernelPfS_S_,@function
        .size           _Z13matMul_kernelPfS_S_,(.L_x_7 - _Z13matMul_kernelPfS_S_)
        .other          _Z13matMul_kernelPfS_S_,@"STO_CUDA_ENTRY STV_DEFAULT"
_Z13matMul_kernelPfS_S_:
.text._Z13matMul_kernelPfS_S_:
[----:B------:R-:W-:Y:S01]  /*0000*/  LDC R1, c[0x0][0x37c] ;  /* 0x0000df00ff017b82 */ /* 0x000fe20000000800 */
[----:B------:R-:W0:Y:S07]  /*0010*/  S2R R0, SR_TID.Y ;  /* 0x0000000000007919 */ /* 0x000e2e0000002200 */
[----:B------:R-:W1:Y:S01]  /*0020*/  LDC.64 R2, c[0x0][0x390] ;  /* 0x0000e400ff027b82 */ /* 0x000e620000000a00 */
[----:B------:R-:W0:Y:S01]  /*0030*/  LDCU UR4, c[0x0][0x360] ;  /* 0x00006c00ff0477ac */ /* 0x000e220008000800 */
[----:B------:R-:W-:Y:S01]  /*0040*/  HFMA2 R8, -RZ, RZ, 0, 0 ;  /* 0x00000000ff087431 */ /* 0x000fe200000001ff */
[----:B------:R-:W0:Y:S01]  /*0050*/  S2R R9, SR_TID.X ;  /* 0x0000000000097919 */ /* 0x000e220000002100 */
[----:B------:R-:W-:Y:S01]  /*0060*/  MOV R11, RZ ;  /* 0x000000ff000b7202 */ /* 0x000fe20000000f00 */
[----:B------:R-:W2:Y:S01]  /*0070*/  LDCU.64 UR6, c[0x0][0x358] ;  /* 0x00006b00ff0677ac */ /* 0x000ea20008000a00 */
[----:B0-----:R-:W-:-:S04]  /*0080*/  IMAD R5, R0, UR4, R9 ;  /* 0x0000000400057c24 */ /* 0x001fc8000f8e0209 */
[----:B-1----:R-:W-:-:S05]  /*0090*/  IMAD.WIDE.U32 R2, R5, 0x4, R2 ;  /* 0x0000000405027825 */ /* 0x002fca00078e0002 */
[----:B--2---:R0:W-:Y:S02]  /*00a0*/  STG.E desc[UR6][R2.64], RZ ;  /* 0x000000ff02007986 */ /* 0x0041e4000c101906 */
.L_x_4:
[----:B------:R-:W1:Y:S01]  /*00b0*/  LDC.64 R4, c[0x0][0x380] ;  /* 0x0000e000ff047b82 */ /* 0x000e620000000a00 */
[----:B--2---:R-:W-:Y:S01]  /*00c0*/  LEA R13, R0, R8, 0x9 ;  /* 0x00000008000d7211 */ /* 0x004fe200078e48ff */
[----:B------:R-:W-:Y:S01]  /*00d0*/  UMOV UR4, URZ ;  /* 0x000000ff00047c82 */ /* 0x000fe20008000000 */
[C---:B------:R-:W-:Y:S02]  /*00e0*/  LEA R15, R8.reuse, R9, 0x5 ;  /* 0x00000009080f7211 */ /* 0x040fe400078e28ff */
[----:B------:R-:W-:-:S03]  /*00f0*/  IADD3 R8, PT, PT, R8, 0x1, RZ ;  /* 0x0000000108087810 */ /* 0x000fc60007ffe0ff */
[----:B------:R-:W2:Y:S01]  /*0100*/  LDC.64 R6, c[0x0][0x388] ;  /* 0x0000e200ff067b82 */ /* 0x000ea20000000a00 */
[----:B------:R-:W-:Y:S01]  /*0110*/  ISETP.NE.AND P0, PT, R8, 0x200, PT ;  /* 0x000002000800780c */ /* 0x000fe20003f05270 */
[----:B-1----:R-:W-:-:S04]  /*0120*/  IMAD.WIDE.U32 R4, R13, 0x4, R4 ;  /* 0x000000040d047825 */ /* 0x002fc800078e0004 */
[----:B--2---:R-:W-:-:S08]  /*0130*/  IMAD.WIDE.U32 R6, R15, 0x4, R6 ;  /* 0x000000040f067825 */ /* 0x004fd000078e0006 */
.L_x_3:
[----:B--2---:R-:W2:Y:S04]  /*0140*/  LDG.E R10, desc[UR6][R4.64] ;  /* 0x00000006040a7981 */ /* 0x004ea8000c1e1900 */
[----:B------:R-:W2:Y:S02]  /*0150*/  LDG.E R12, desc[UR6][R6.64] ;  /* 0x00000006060c7981 */ /* 0x000ea4000c1e1900 */
[----:B--2---:R-:W-:-:S05]  /*0160*/  FFMA R11, R10, R12, R11 ;  /* 0x0000000c0a0b7223 */ /* 0x004fca000000000b */
[----:B------:R1:W-:Y:S04]  /*0170*/  STG.E desc[UR6][R2.64], R11 ;  /* 0x0000000b02007986 */ /* 0x0003e8000c101906 */
[----:B------:R-:W2:Y:S04]  /*0180*/  LDG.E R10, desc[UR6][R4.64] ;  /* 0x00000006040a7981 */ /* 0x000ea8000c1e1900 */
[----:B------:R-:W2:Y:S02]  /*0190*/  LDG.E R12, desc[UR6][R6.64] ;  /* 0x00000006060c7981 */ /* 0x000ea4000c1e1900 */
[----:B--2---:R-:W-:-:S05]  /*01a0*/  FFMA R13, R10, R12, R11 ;  /* 0x0000000c0a0d7223 */ /* 0x004fca000000000b */
[----:B------:R2:W-:Y:S04]  /*01b0*/  STG.E desc[UR6][R2.64], R13 ;  /* 0x0000000d02007986 */ /* 0x0005e8000c101906 */
[----:B------:R-:W3:Y:S04]  /*01c0*/  LDG.E R10, desc[UR6][R4.64] ;  /* 0x00000006040a7981 */ /* 0x000ee8000c1e1900 */
[----:B------:R-:W3:Y:S02]  /*01d0*/  LDG.E R12, desc[UR6][R6.64] ;  /* 0x00000006060c7981 */ /* 0x000ee4000c1e1900 */
[----:B---3--:R-:W-:-:S05]  /*01e0*/  FFMA R15, R10, R12, R13 ;  /* 0x0000000c0a0f7223 */ /* 0x008fca000000000d */
[----:B------:R3:W-:Y:S04]  /*01f0*/  STG.E desc[UR6][R2.64], R15 ;  /* 0x0000000f02007986 */ /* 0x0007e8000c101906 */
[----:B------:R-:W1:Y:S04]  /*0200*/  LDG.E R10, desc[UR6][R4.64] ;  /* 0x00000006040a7981 */ /* 0x000e68000c1e1900 */
[----:B------:R-:W1:Y:S02]  /*0210*/  LDG.E R12, desc[UR6][R6.64] ;  /* 0x00000006060c7981 */ /* 0x000e64000c1e1900 */
[----:B-1----:R-:W-:-:S05]  /*0220*/  FFMA R11, R10, R12, R15 ;  /* 0x0000000c0a0b7223 */ /* 0x002fca000000000f */
        /* <DEDUP_REMOVED lines=105> */
[----:B------:R-:W3:Y:S04]  /*08c0*/  LDG.E R10, desc[UR6][R4.64] ;  /* 0x00000006040a7981 */ /* 0x000ee8000c1e1900 */
[----:B------:R-:W3:Y:S02]  /*08d0*/  LDG.E R12, desc[UR6][R6.64] ;  /* 0x00000006060c7981 */ /* 0x000ee4000c1e1900 */
[----:B---3--:R-:W-:-:S05]  /*08e0*/  FFMA R17, R10, R12, R15 ;  /* 0x0000000c0a117223 */ /* 0x008fca000000000f */
[----:B------:R2:W-:Y:S04]  /*08f0*/  STG.E desc[UR6][R2.64], R17 ;  /* 0x0000001102007986 */ /* 0x0005e8000c101906 */
[----:B------:R-:W3:Y:S04]  /*0900*/  LDG.E R10, desc[UR6][R4.64] ;  /* 0x00000006040a7981 */ /* 0x000ee8000c1e1900 */
[----:B-1----:R-:W3:Y:S01]  /*0910*/  LDG.E R11, desc[UR6][R6.64] ;  /* 0x00000006060b7981 */ /* 0x002ee2000c1e1900 */
[----:B------:R-:W-:-:S04]  /*0920*/  UIADD3 UR4, UPT, UPT, UR4, 0x20, URZ ;  /* 0x0000002004047890 */ /* 0x000fc8000fffe0ff */
[----:B------:R-:W-:Y:S01]  /*0930*/  UISETP.NE.AND UP0, UPT, UR4, 0x400, UPT ;  /* 0x000004000400788c */ /* 0x000fe2000bf05270 */
[----:B---3--:R-:W-:-:S05]  /*0940*/  FFMA R11, R10, R11, R17 ;  /* 0x0000000b0a0b7223 */ /* 0x008fca0000000011 */
[----:B------:R2:W-:Y:S03]  /*0950*/  STG.E desc[UR6][R2.64], R11 ;  /* 0x0000000b02007986 */ /* 0x0005e6000c101906 */
[----:B------:R-:W-:Y:S05]  /*0960*/  BRA.U UP0, `(.L_x_3) ;  /* 0xfffffff500f47547 */ /* 0x000fea000b83ffff */
[----:B------:R-:W-:Y:S05]  /*0970*/  @P0 BRA `(.L_x_4) ;  /* 0xfffffff400cc0947 */ /* 0x000fea000383ffff */
[----:B------:R-:W-:Y:S05]  /*0980*/  EXIT ;  /* 0x000000000000794d */ /* 0x000fea0003800000 */
.L_x_5:
        /* <DEDUP_REMOVED lines=15> */
.L_x_7:


//--------------------- .nv.shared.reserved.0     --------------------------
	.section	.nv.shared.reserved.0,"aw",@nobits
	.weak		__nv_reservedSMEM_offset_0_alias
	.size		__nv_reservedSMEM_offset_0_alias, 0, 64
	.other		__nv_reservedSMEM_offset_0_alias,@"STO_CUDA_RESERVED_SHARED STV_DEFAULT"
__nv_reservedSMEM_offset_0_alias:
	.zero		0
	.zero		64


//--------------------- .nv.constant0._Z22matMul_kernel_shared_CPfS_S_ --------------------------
	.section	.nv.constant0._Z22matMul_kernel_shared_CPfS_S_,"a",@progbits
	.sectionflags	@""
	.align	4
.nv.constant0._Z22matMul_kernel_shared_CPfS_S_:
	.zero		920


//--------------------- .nv.constant0._Z13matMul_kernelPfS_S_ --------------------------
	.section	.nv.constant0._Z13matMul_kernelPfS_S_,"a",@progbits
	.sectionflags	@""
	.align	4
.nv.constant0._Z13matMul_kernelPfS_S_:
	.zero		920


//--------------------- SYMBOLS --------------------------

	.type		.nv.reservedSmem.offset0,@object
	.size		.nv.reservedSmem.offset0,0x4
